//
// Generated by NVIDIA NVVM Compiler
//
// Compiler Build ID: CL-36424714
// Cuda compilation tools, release 13.0, V13.0.88
// Based on NVVM 20.0.0
//

.version 9.0
.target sm_100
.address_size 64

	// .globl	_Z6addMatPPiS0_S0_

.visible .entry _Z6addMatPPiS0_S0_(
	.param .u64 .ptr .align 1 _Z6addMatPPiS0_S0__param_0,
	.param .u64 .ptr .align 1 _Z6addMatPPiS0_S0__param_1,
	.param .u64 .ptr .align 1 _Z6addMatPPiS0_S0__param_2
)
{
	.reg .pred 	%p<4>;
	.reg .b32 	%r<13>;
	.reg .b64 	%rd<21>;

	ld.param.u64 	%rd1, [_Z6addMatPPiS0_S0__param_0];
	ld.param.u64 	%rd2, [_Z6addMatPPiS0_S0__param_1];
	ld.param.u64 	%rd3, [_Z6addMatPPiS0_S0__param_2];
	mov.u32 	%r3, %ctaid.x;
	mov.u32 	%r4, %ntid.x;
	mov.u32 	%r5, %tid.x;
	mad.lo.s32 	%r1, %r3, %r4, %r5;
	mov.u32 	%r6, %ctaid.y;
	mov.u32 	%r7, %ntid.y;
	mov.u32 	%r8, %tid.y;
	mad.lo.s32 	%r9, %r6, %r7, %r8;
	setp.gt.s32 	%p1, %r1, 3;
	setp.gt.u32 	%p2, %r9, 2;
	or.pred  	%p3, %p1, %p2;
	@%p3 bra 	$L__BB0_2;
	cvta.to.global.u64 	%rd4, %rd1;
	cvta.to.global.u64 	%rd5, %rd2;
	cvta.to.global.u64 	%rd6, %rd3;
	mul.wide.s32 	%rd7, %r1, 8;
	add.s64 	%rd8, %rd4, %rd7;
	ld.global.u64 	%rd9, [%rd8];
	cvta.to.global.u64 	%rd10, %rd9;
	mul.wide.u32 	%rd11, %r9, 4;
	add.s64 	%rd12, %rd10, %rd11;
	ld.global.u32 	%r10, [%rd12];
	add.s64 	%rd13, %rd5, %rd7;
	ld.global.u64 	%rd14, [%rd13];
	cvta.to.global.u64 	%rd15, %rd14;
	add.s64 	%rd16, %rd15, %rd11;
	ld.global.u32 	%r11, [%rd16];
	add.s32 	%r12, %r11, %r10;
	add.s64 	%rd17, %rd6, %rd7;
	ld.global.u64 	%rd18, [%rd17];
	cvta.to.global.u64 	%rd19, %rd18;
	add.s64 	%rd20, %rd19, %rd11;
	st.global.u32 	[%rd20], %r12;
$L__BB0_2:
	ret;

}


// ===== COMPILED SASS (sm_100) =====

	.target	sm_100

	.elftype	@"ET_EXEC"


//--------------------- .note.nv.tkinfo           --------------------------
	.section	.note.nv.tkinfo,"",@"SHT_NOTE"
	.sectionflags	@"SHF_NOTE_NV_TKINFO"
	.tkinfo
        /*0018*/ 	.word	0x00000002
        /*0030*/ 	.string	""
        /*0030*/ 	.string	"ptxas"
        /*0030*/ 	.string	"Cuda compilation tools, release 13.0, V13.0.88"
        /*0030*/ 	.string	"Build cuda_13.0.r13.0/compiler.36424714_0"
        /*0030*/ 	.string	"-arch sm_100 -m 64 "



//--------------------- .note.nv.cuinfo           --------------------------
	.section	.note.nv.cuinfo,"",@"SHT_NOTE"
	.sectionflags	@"SHF_NOTE_NV_CUINFO"
        /*0018*/ 	.short	0x0002
        /*001a*/ 	.short	0x0064
        /*001c*/ 	.short	0x0082
	.zero		2


//--------------------- .nv.info                  --------------------------
	.section	.nv.info,"",@"SHT_CUDA_INFO"
	.align	4


	//----- nvinfo : EIATTR_REGCOUNT
	.align		4
        /*0000*/ 	.byte	0x04, 0x2f
        /*0002*/ 	.short	(.L_1 - .L_0)
	.align		4
.L_0:
        /*0004*/ 	.word	index@(_Z6addMatPPiS0_S0_)
        /*0008*/ 	.word	0x00000012


	//----- nvinfo : EIATTR_FRAME_SIZE
	.align		4
.L_1:
        /*000c*/ 	.byte	0x04, 0x11
        /*000e*/ 	.short	(.L_3 - .L_2)
	.align		4
.L_2:
        /*0010*/ 	.word	index@(_Z6addMatPPiS0_S0_)
        /*0014*/ 	.word	0x00000000


	//----- nvinfo : EIATTR_MIN_STACK_SIZE
	.align		4
.L_3:
        /*0018*/ 	.byte	0x04, 0x12
        /*001a*/ 	.short	(.L_5 - .L_4)
	.align		4
.L_4:
        /*001c*/ 	.word	index@(_Z6addMatPPiS0_S0_)
        /*0020*/ 	.word	0x00000000
.L_5:


//--------------------- .nv.compat                --------------------------
	.section	.nv.compat,"",@"SHT_CUDA_COMPAT_INFO"
	.align	4
        /*0000*/ 	.byte	0x02, 0x09, 0x00, 0x00, 0x02, 0x02, 0x01, 0x00, 0x02, 0x05, 0x05, 0x00, 0x03, 0x07, 0x01, 0x01
        /*0010*/ 	.byte	0x02, 0x03, 0x00, 0x00, 0x02, 0x06, 0x01, 0x00, 0x04, 0x0b, 0x08, 0x00, 0x09, 0x00, 0x00, 0x00
        /*0020*/ 	.byte	0x00, 0x00, 0x00, 0x00


//--------------------- .nv.info._Z6addMatPPiS0_S0_ --------------------------
	.section	.nv.info._Z6addMatPPiS0_S0_,"",@"SHT_CUDA_INFO"
	.sectionflags	@""
	.align	4


	//----- nvinfo : EIATTR_CUDA_API_VERSION
	.align		4
        /*0000*/ 	.byte	0x04, 0x37
        /*0002*/ 	.short	(.L_7 - .L_6)
.L_6:
        /*0004*/ 	.word	0x00000082


	//----- nvinfo : EIATTR_KPARAM_INFO
	.align		4
.L_7:
        /*0008*/ 	.byte	0x04, 0x17
        /*000a*/ 	.short	(.L_9 - .L_8)
.L_8:
        /*000c*/ 	.word	0x00000000
        /*0010*/ 	.short	0x0002
        /*0012*/ 	.short	0x0010
        /*0014*/ 	.byte	0x00, 0xf5, 0x21, 0x00


	//----- nvinfo : EIATTR_KPARAM_INFO
	.align		4
.L_9:
        /*0018*/ 	.byte	0x04, 0x17
        /*001a*/ 	.short	(.L_11 - .L_10)
.L_10:
        /*001c*/ 	.word	0x00000000
        /*0020*/ 	.short	0x0001
        /*0022*/ 	.short	0x0008
        /*0024*/ 	.byte	0x00, 0xf5, 0x21, 0x00


	//----- nvinfo : EIATTR_KPARAM_INFO
	.align		4
.L_11:
        /*0028*/ 	.byte	0x04, 0x17
        /*002a*/ 	.short	(.L_13 - .L_12)
.L_12:
        /*002c*/ 	.word	0x00000000
        /*0030*/ 	.short	0x0000
        /*0032*/ 	.short	0x0000
        /*0034*/ 	.byte	0x00, 0xf5, 0x21, 0x00


	//----- nvinfo : EIATTR_SPARSE_MMA_MASK
	.align		4
.L_13:
        /*0038*/ 	.byte	0x03, 0x50
        /*003a*/ 	.short	0x0000


	//----- nvinfo : EIATTR_MAXREG_COUNT
	.align		4
        /*003c*/ 	.byte	0x03, 0x1b
        /*003e*/ 	.short	0x00ff


	//----- nvinfo : EIATTR_MERCURY_ISA_VERSION
	.align		4
        /*0040*/ 	.byte	0x03, 0x5f
        /*0042*/ 	.short	0x0101


	//----- nvinfo : EIATTR_VRC_CTA_INIT_COUNT
	.align		4
        /*0044*/ 	.byte	0x02, 0x4a
	.zero		1
	.zero		1


	//----- nvinfo : EIATTR_EXIT_INSTR_OFFSETS
	.align		4
        /*0048*/ 	.byte	0x04, 0x1c
        /*004a*/ 	.short	(.L_15 - .L_14)


	//   ....[0]....
.L_14:
        /*004c*/ 	.word	0x000000b0


	//   ....[1]....
        /*0050*/ 	.word	0x000001d0


	//----- nvinfo : EIATTR_CBANK_PARAM_SIZE
	.align		4
.L_15:
        /*0054*/ 	.byte	0x03, 0x19
        /*0056*/ 	.short	0x0018


	//----- nvinfo : EIATTR_PARAM_CBANK
	.align		4
        /*0058*/ 	.byte	0x04, 0x0a
        /*005a*/ 	.short	(.L_17 - .L_16)
	.align		4
.L_16:
        /*005c*/ 	.word	index@(.nv.constant0._Z6addMatPPiS0_S0_)
        /*0060*/ 	.short	0x0380
        /*0062*/ 	.short	0x0018


	//----- nvinfo : EIATTR_SW_WAR
	.align		4
.L_17:
        /*0064*/ 	.byte	0x04, 0x36
        /*0066*/ 	.short	(.L_19 - .L_18)
.L_18:
        /*0068*/ 	.word	0x00000008
.L_19:


//--------------------- .nv.callgraph             --------------------------
	.section	.nv.callgraph,"",@"SHT_CUDA_CALLGRAPH"
	.align	4
	.sectionentsize	8
	.align		4
        /*0000*/ 	.word	0x00000000
	.align		4
        /*0004*/ 	.word	0xffffffff
	.align		4
        /*0008*/ 	.word	0x00000000
	.align		4
        /*000c*/ 	.word	0xfffffffe
	.align		4
        /*0010*/ 	.word	0x00000000
	.align		4
        /*0014*/ 	.word	0xfffffffd
	.align		4
        /*0018*/ 	.word	0x00000000
	.align		4
        /*001c*/ 	.word	0xfffffffc


//--------------------- .text._Z6addMatPPiS0_S0_  --------------------------
	.section	.text._Z6addMatPPiS0_S0_,"ax",@progbits
	.align	128
        .global         _Z6addMatPPiS0_S0_
        .type           _Z6addMatPPiS0_S0_,@function
        .size           _Z6addMatPPiS0_S0_,(.L_x_1 - _Z6addMatPPiS0_S0_)
        .other          _Z6addMatPPiS0_S0_,@"STO_CUDA_ENTRY STV_DEFAULT"
_Z6addMatPPiS0_S0_:
.text._Z6addMatPPiS0_S0_:
[----:B------:R-:W-:Y:S01]  /*0000*/  LDC R1, c[0x0][0x37c] ;  /* 0x0000df00ff017b82 */ /* 0x000fe20000000800 */
[----:B------:R-:W0:Y:S07]  /*0010*/  S2R R2, SR_TID.Y ;  /* 0x0000000000027919 */ /* 0x000e2e0000002200 */
[----:B------:R-:W1:Y:S01]  /*0020*/  LDC R5, c[0x0][0x360] ;  /* 0x0000d800ff057b82 */ /* 0x000e620000000800 */
[----:B------:R-:W1:Y:S07]  /*0030*/  S2R R0, SR_TID.X ;  /* 0x0000000000007919 */ /* 0x000e6e0000002100 */
[----:B------:R-:W0:Y:S08]  /*0040*/  S2UR UR5, SR_CTAID.Y ;  /* 0x00000000000579c3 */ /* 0x000e300000002600 */
[----:B------:R-:W0:Y:S08]  /*0050*/  LDC R13, c[0x0][0x364] ;  /* 0x0000d900ff0d7b82 */ /* 0x000e300000000800 */
[----:B------:R-:W1:Y:S01]  /*0060*/  S2UR UR4, SR_CTAID.X ;  /* 0x00000000000479c3 */ /* 0x000e620000002500 */
[----:B0-----:R-:W-:-:S05]  /*0070*/  IMAD R13, R13, UR5, R2 ;  /* 0x000000050d0d7c24 */ /* 0x001fca000f8e0202 */
[----:B------:R-:W-:Y:S01]  /*0080*/  ISETP.GT.U32.AND P0, PT, R13, 0x2, PT ;  /* 0x000000020d00780c */ /* 0x000fe20003f04070 */
[----:B-1----:R-:W-:-:S05]  /*0090*/  IMAD R5, R5, UR4, R0 ;  /* 0x0000000405057c24 */ /* 0x002fca000f8e0200 */
[----:B------:R-:W-:-:S13]  /*00a0*/  ISETP.GT.OR P0, PT, R5, 0x3, P0 ;  /* 0x000000030500780c */ /* 0x000fda0000704670 */
[----:B------:R-:W-:Y:S05]  /*00b0*/  @P0 EXIT ;  /* 0x000000000000094d */ /* 0x000fea0003800000 */
[----:B------:R-:W0:Y:S01]  /*00c0*/  LDC.64 R2, c[0x0][0x380] ;  /* 0x0000e000ff027b82 */ /* 0x000e220000000a00 */
[----:B------:R-:W1:Y:S07]  /*00d0*/  LDCU.64 UR4, c[0x0][0x358] ;  /* 0x00006b00ff0477ac */ /* 0x000e6e0008000a00 */
[----:B------:R-:W2:Y:S08]  /*00e0*/  LDC.64 R6, c[0x0][0x388] ;  /* 0x0000e200ff067b82 */ /* 0x000eb00000000a00 */
[----:B------:R-:W3:Y:S01]  /*00f0*/  LDC.64 R10, c[0x0][0x390] ;  /* 0x0000e400ff0a7b82 */ /* 0x000ee20000000a00 */
[----:B0-----:R-:W-:-:S06]  /*0100*/  IMAD.WIDE R2, R5, 0x8, R2 ;  /* 0x0000000805027825 */ /* 0x001fcc00078e0202 */
[----:B-1----:R-:W4:Y:S01]  /*0110*/  LDG.E.64 R2, desc[UR4][R2.64] ;  /* 0x0000000402027981 */ /* 0x002f22000c1e1b00 */
[----:B--2---:R-:W-:-:S06]  /*0120*/  IMAD.WIDE R6, R5, 0x8, R6 ;  /* 0x0000000805067825 */ /* 0x004fcc00078e0206 */
[----:B------:R-:W2:Y:S01]  /*0130*/  LDG.E.64 R6, desc[UR4][R6.64] ;  /* 0x0000000406067981 */ /* 0x000ea2000c1e1b00 */
[----:B---3--:R-:W-:-:S06]  /*0140*/  IMAD.WIDE R10, R5, 0x8, R10 ;  /* 0x00000008050a7825 */ /* 0x008fcc00078e020a */
[----:B------:R-:W3:Y:S01]  /*0150*/  LDG.E.64 R10, desc[UR4][R10.64] ;  /* 0x000000040a0a7981 */ /* 0x000ee2000c1e1b00 */
[----:B----4-:R-:W-:-:S06]  /*0160*/  IMAD.WIDE.U32 R4, R13, 0x4, R2 ;  /* 0x000000040d047825 */ /* 0x010fcc00078e0002 */
[----:B------:R-:W4:Y:S01]  /*0170*/  LDG.E R4, desc[UR4][R4.64] ;  /* 0x0000000404047981 */ /* 0x000f22000c1e1900 */
[----:B--2---:R-:W-:-:S06]  /*0180*/  IMAD.WIDE.U32 R8, R13, 0x4, R6 ;  /* 0x000000040d087825 */ /* 0x004fcc00078e0006 */
[----:B------:R-:W4:Y:S01]  /*0190*/  LDG.E R9, desc[UR4][R8.64] ;  /* 0x0000000408097981 */ /* 0x000f22000c1e1900 */
[----:B---3--:R-:W-:Y:S01]  /*01a0*/  IMAD.WIDE.U32 R12, R13, 0x4, R10 ;  /* 0x000000040d0c7825 */ /* 0x008fe200078e000a */
[----:B----4-:R-:W-:-:S05]  /*01b0*/  IADD3 R15, PT, PT, R4, R9, RZ ;  /* 0x00000009040f7210 */ /* 0x010fca0007ffe0ff */
[----:B------:R-:W-:Y:S01]  /*01c0*/  STG.E desc[UR4][R12.64], R15 ;  /* 0x0000000f0c007986 */ /* 0x000fe2000c101904 */
[----:B------:R-:W-:Y:S05]  /*01d0*/  EXIT ;  /* 0x000000000000794d */ /* 0x000fea0003800000 */
.L_x_0:
[----:B------:R-:W-:-:S00]  /*01e0*/  BRA `(.L_x_0) ;  /* 0xfffffffc00fc7947 */ /* 0x000fc0000383ffff */
[----:B------:R-:W-:-:S00]  /*01f0*/  NOP ;  /* 0x0000000000007918 */ /* 0x000fc00000000000 */
        /* <DEDUP_REMOVED lines=8> */
.L_x_1:


//--------------------- .nv.shared.reserved.0     --------------------------
	.section	.nv.shared.reserved.0,"aw",@nobits
	.weak		__nv_reservedSMEM_offset_0_alias
	.size		__nv_reservedSMEM_offset_0_alias, 0, 64
	.other		__nv_reservedSMEM_offset_0_alias,@"STO_CUDA_RESERVED_SHARED STV_DEFAULT"
__nv_reservedSMEM_offset_0_alias:
	.zero		0
	.zero		64


//--------------------- .nv.constant0._Z6addMatPPiS0_S0_ --------------------------
	.section	.nv.constant0._Z6addMatPPiS0_S0_,"a",@progbits
	.sectionflags	@""
	.align	4
.nv.constant0._Z6addMatPPiS0_S0_:
	.zero		920


//--------------------- SYMBOLS --------------------------

	.type		.nv.reservedSmem.offset0,@object
	.size		.nv.reservedSmem.offset0,0x4
